//
// Generated by NVIDIA NVVM Compiler
//
// Compiler Build ID: CL-36424714
// Cuda compilation tools, release 13.0, V13.0.88
// Based on NVVM 20.0.0
//

.version 9.0
.target sm_100
.address_size 64

	// .globl	_Z9GPU_MatchPKcS0_iiPi

.visible .entry _Z9GPU_MatchPKcS0_iiPi(
	.param .u64 .ptr .align 1 _Z9GPU_MatchPKcS0_iiPi_param_0,
	.param .u64 .ptr .align 1 _Z9GPU_MatchPKcS0_iiPi_param_1,
	.param .u32 _Z9GPU_MatchPKcS0_iiPi_param_2,
	.param .u32 _Z9GPU_MatchPKcS0_iiPi_param_3,
	.param .u64 .ptr .align 1 _Z9GPU_MatchPKcS0_iiPi_param_4
)
{
	.reg .pred 	%p<6>;
	.reg .b16 	%rs<3>;
	.reg .b32 	%r<17>;
	.reg .b64 	%rd<11>;

	ld.param.u64 	%rd3, [_Z9GPU_MatchPKcS0_iiPi_param_0];
	ld.param.u64 	%rd4, [_Z9GPU_MatchPKcS0_iiPi_param_1];
	ld.param.u32 	%r6, [_Z9GPU_MatchPKcS0_iiPi_param_2];
	ld.param.u32 	%r5, [_Z9GPU_MatchPKcS0_iiPi_param_3];
	ld.param.u64 	%rd5, [_Z9GPU_MatchPKcS0_iiPi_param_4];
	mov.u32 	%r7, %tid.x;
	mov.u32 	%r8, %ctaid.x;
	mov.u32 	%r9, %ntid.x;
	mad.lo.s32 	%r1, %r8, %r9, %r7;
	sub.s32 	%r10, %r6, %r5;
	setp.gt.s32 	%p1, %r1, %r10;
	@%p1 bra 	$L__BB0_7;
	setp.lt.s32 	%p2, %r5, 1;
	mov.b32 	%r16, 0;
	@%p2 bra 	$L__BB0_5;
	cvta.to.global.u64 	%rd1, %rd4;
	cvta.to.global.u64 	%rd2, %rd3;
	mov.b32 	%r15, 0;
$L__BB0_3:
	cvt.u64.u32 	%rd6, %r15;
	add.s64 	%rd7, %rd1, %rd6;
	ld.global.u8 	%rs1, [%rd7];
	add.s32 	%r13, %r15, %r1;
	cvt.s64.s32 	%rd8, %r13;
	add.s64 	%rd9, %rd2, %rd8;
	ld.global.u8 	%rs2, [%rd9];
	setp.ne.s16 	%p3, %rs1, %rs2;
	mov.u32 	%r16, %r15;
	@%p3 bra 	$L__BB0_5;
	add.s32 	%r15, %r15, 1;
	setp.ne.s32 	%p4, %r15, %r5;
	mov.u32 	%r16, %r5;
	@%p4 bra 	$L__BB0_3;
$L__BB0_5:
	setp.ne.s32 	%p5, %r16, %r5;
	@%p5 bra 	$L__BB0_7;
	cvta.to.global.u64 	%rd10, %rd5;
	atom.global.add.u32 	%r14, [%rd10], 1;
$L__BB0_7:
	ret;

}


// ===== COMPILED SASS (sm_100) =====

	.target	sm_100

	.elftype	@"ET_EXEC"


//--------------------- .note.nv.tkinfo           --------------------------
	.section	.note.nv.tkinfo,"",@"SHT_NOTE"
	.sectionflags	@"SHF_NOTE_NV_TKINFO"
	.tkinfo
        /*0018*/ 	.word	0x00000002
        /*0030*/ 	.string	""
        /*0030*/ 	.string	"ptxas"
        /*0030*/ 	.string	"Cuda compilation tools, release 13.0, V13.0.88"
        /*0030*/ 	.string	"Build cuda_13.0.r13.0/compiler.36424714_0"
        /*0030*/ 	.string	"-arch sm_100 -m 64 "



//--------------------- .note.nv.cuinfo           --------------------------
	.section	.note.nv.cuinfo,"",@"SHT_NOTE"
	.sectionflags	@"SHF_NOTE_NV_CUINFO"
        /*0018*/ 	.short	0x0002
        /*001a*/ 	.short	0x0064
        /*001c*/ 	.short	0x0082
	.zero		2


//--------------------- .nv.info                  --------------------------
	.section	.nv.info,"",@"SHT_CUDA_INFO"
	.align	4


	//----- nvinfo : EIATTR_REGCOUNT
	.align		4
        /*0000*/ 	.byte	0x04, 0x2f
        /*0002*/ 	.short	(.L_1 - .L_0)
	.align		4
.L_0:
        /*0004*/ 	.word	index@(_Z9GPU_MatchPKcS0_iiPi)
        /*0008*/ 	.word	0x00000009


	//----- nvinfo : EIATTR_FRAME_SIZE
	.align		4
.L_1:
        /*000c*/ 	.byte	0x04, 0x11
        /*000e*/ 	.short	(.L_3 - .L_2)
	.align		4
.L_2:
        /*0010*/ 	.word	index@(_Z9GPU_MatchPKcS0_iiPi)
        /*0014*/ 	.word	0x00000000


	//----- nvinfo : EIATTR_MIN_STACK_SIZE
	.align		4
.L_3:
        /*0018*/ 	.byte	0x04, 0x12
        /*001a*/ 	.short	(.L_5 - .L_4)
	.align		4
.L_4:
        /*001c*/ 	.word	index@(_Z9GPU_MatchPKcS0_iiPi)
        /*0020*/ 	.word	0x00000000
.L_5:


//--------------------- .nv.compat                --------------------------
	.section	.nv.compat,"",@"SHT_CUDA_COMPAT_INFO"
	.align	4
        /*0000*/ 	.byte	0x02, 0x09, 0x00, 0x00, 0x02, 0x02, 0x01, 0x00, 0x02, 0x05, 0x05, 0x00, 0x03, 0x07, 0x01, 0x01
        /*0010*/ 	.byte	0x02, 0x03, 0x00, 0x00, 0x02, 0x06, 0x01, 0x00, 0x04, 0x0b, 0x08, 0x00, 0x09, 0x00, 0x00, 0x00
        /*0020*/ 	.byte	0x00, 0x00, 0x00, 0x00


//--------------------- .nv.info._Z9GPU_MatchPKcS0_iiPi --------------------------
	.section	.nv.info._Z9GPU_MatchPKcS0_iiPi,"",@"SHT_CUDA_INFO"
	.sectionflags	@""
	.align	4


	//----- nvinfo : EIATTR_CUDA_API_VERSION
	.align		4
        /*0000*/ 	.byte	0x04, 0x37
        /*0002*/ 	.short	(.L_7 - .L_6)
.L_6:
        /*0004*/ 	.word	0x00000082


	//----- nvinfo : EIATTR_KPARAM_INFO
	.align		4
.L_7:
        /*0008*/ 	.byte	0x04, 0x17
        /*000a*/ 	.short	(.L_9 - .L_8)
.L_8:
        /*000c*/ 	.word	0x00000000
        /*0010*/ 	.short	0x0004
        /*0012*/ 	.short	0x0018
        /*0014*/ 	.byte	0x00, 0xf5, 0x21, 0x00


	//----- nvinfo : EIATTR_KPARAM_INFO
	.align		4
.L_9:
        /*0018*/ 	.byte	0x04, 0x17
        /*001a*/ 	.short	(.L_11 - .L_10)
.L_10:
        /*001c*/ 	.word	0x00000000
        /*0020*/ 	.short	0x0003
        /*0022*/ 	.short	0x0014
        /*0024*/ 	.byte	0x00, 0xf0, 0x11, 0x00


	//----- nvinfo : EIATTR_KPARAM_INFO
	.align		4
.L_11:
        /*0028*/ 	.byte	0x04, 0x17
        /*002a*/ 	.short	(.L_13 - .L_12)
.L_12:
        /*002c*/ 	.word	0x00000000
        /*0030*/ 	.short	0x0002
        /*0032*/ 	.short	0x0010
        /*0034*/ 	.byte	0x00, 0xf0, 0x11, 0x00


	//----- nvinfo : EIATTR_KPARAM_INFO
	.align		4
.L_13:
        /*0038*/ 	.byte	0x04, 0x17
        /*003a*/ 	.short	(.L_15 - .L_14)
.L_14:
        /*003c*/ 	.word	0x00000000
        /*0040*/ 	.short	0x0001
        /*0042*/ 	.short	0x0008
        /*0044*/ 	.byte	0x00, 0xf5, 0x21, 0x00


	//----- nvinfo : EIATTR_KPARAM_INFO
	.align		4
.L_15:
        /*0048*/ 	.byte	0x04, 0x17
        /*004a*/ 	.short	(.L_17 - .L_16)
.L_16:
        /*004c*/ 	.word	0x00000000
        /*0050*/ 	.short	0x0000
        /*0052*/ 	.short	0x0000
        /*0054*/ 	.byte	0x00, 0xf5, 0x21, 0x00


	//----- nvinfo : EIATTR_SPARSE_MMA_MASK
	.align		4
.L_17:
        /*0058*/ 	.byte	0x03, 0x50
        /*005a*/ 	.short	0x0000


	//----- nvinfo : EIATTR_MAXREG_COUNT
	.align		4
        /*005c*/ 	.byte	0x03, 0x1b
        /*005e*/ 	.short	0x00ff


	//----- nvinfo : EIATTR_MERCURY_ISA_VERSION
	.align		4
        /*0060*/ 	.byte	0x03, 0x5f
        /*0062*/ 	.short	0x0101


	//----- nvinfo : EIATTR_INT_WARP_WIDE_INSTR_OFFSETS
	.align		4
        /*0064*/ 	.byte	0x04, 0x31
        /*0066*/ 	.short	(.L_19 - .L_18)


	//   ....[0]....
.L_18:
        /*0068*/ 	.word	0x00000250


	//----- nvinfo : EIATTR_VRC_CTA_INIT_COUNT
	.align		4
.L_19:
        /*006c*/ 	.byte	0x02, 0x4a
	.zero		1
	.zero		1


	//----- nvinfo : EIATTR_EXIT_INSTR_OFFSETS
	.align		4
        /*0070*/ 	.byte	0x04, 0x1c
        /*0072*/ 	.short	(.L_21 - .L_20)


	//   ....[0]....
.L_20:
        /*0074*/ 	.word	0x00000080


	//   ....[1]....
        /*0078*/ 	.word	0x00000220


	//   ....[2]....
        /*007c*/ 	.word	0x000002a0


	//----- nvinfo : EIATTR_CRS_STACK_SIZE
	.align		4
.L_21:
        /*0080*/ 	.byte	0x04, 0x1e
        /*0082*/ 	.short	(.L_23 - .L_22)
.L_22:
        /*0084*/ 	.word	0x00000000


	//----- nvinfo : EIATTR_CBANK_PARAM_SIZE
	.align		4
.L_23:
        /*0088*/ 	.byte	0x03, 0x19
        /*008a*/ 	.short	0x0020


	//----- nvinfo : EIATTR_PARAM_CBANK
	.align		4
        /*008c*/ 	.byte	0x04, 0x0a
        /*008e*/ 	.short	(.L_25 - .L_24)
	.align		4
.L_24:
        /*0090*/ 	.word	index@(.nv.constant0._Z9GPU_MatchPKcS0_iiPi)
        /*0094*/ 	.short	0x0380
        /*0096*/ 	.short	0x0020


	//----- nvinfo : EIATTR_SW_WAR
	.align		4
.L_25:
        /*0098*/ 	.byte	0x04, 0x36
        /*009a*/ 	.short	(.L_27 - .L_26)
.L_26:
        /*009c*/ 	.word	0x00000008
.L_27:


//--------------------- .nv.callgraph             --------------------------
	.section	.nv.callgraph,"",@"SHT_CUDA_CALLGRAPH"
	.align	4
	.sectionentsize	8
	.align		4
        /*0000*/ 	.word	0x00000000
	.align		4
        /*0004*/ 	.word	0xffffffff
	.align		4
        /*0008*/ 	.word	0x00000000
	.align		4
        /*000c*/ 	.word	0xfffffffe
	.align		4
        /*0010*/ 	.word	0x00000000
	.align		4
        /*0014*/ 	.word	0xfffffffd
	.align		4
        /*0018*/ 	.word	0x00000000
	.align		4
        /*001c*/ 	.word	0xfffffffc


//--------------------- .text._Z9GPU_MatchPKcS0_iiPi --------------------------
	.section	.text._Z9GPU_MatchPKcS0_iiPi,"ax",@progbits
	.align	128
        .global         _Z9GPU_MatchPKcS0_iiPi
        .type           _Z9GPU_MatchPKcS0_iiPi,@function
        .size           _Z9GPU_MatchPKcS0_iiPi,(.L_x_4 - _Z9GPU_MatchPKcS0_iiPi)
        .other          _Z9GPU_MatchPKcS0_iiPi,@"STO_CUDA_ENTRY STV_DEFAULT"
_Z9GPU_MatchPKcS0_iiPi:
.text._Z9GPU_MatchPKcS0_iiPi:
[----:B------:R-:W-:Y:S01]  /*0000*/  LDC R1, c[0x0][0x37c] ;  /* 0x0000df00ff017b82 */ /* 0x000fe20000000800 */
[----:B------:R-:W0:Y:S07]  /*0010*/  S2R R0, SR_TID.X ;  /* 0x0000000000007919 */ /* 0x000e2e0000002100 */
[----:B------:R-:W0:Y:S01]  /*0020*/  S2UR UR6, SR_CTAID.X ;  /* 0x00000000000679c3 */ /* 0x000e220000002500 */
[----:B------:R-:W1:Y:S07]  /*0030*/  LDCU.64 UR4, c[0x0][0x390] ;  /* 0x00007200ff0477ac */ /* 0x000e6e0008000a00 */
[----:B------:R-:W0:Y:S01]  /*0040*/  LDC R3, c[0x0][0x360] ;  /* 0x0000d800ff037b82 */ /* 0x000e220000000800 */
[----:B-1----:R-:W-:Y:S01]  /*0050*/  UIADD3 UR4, UPT, UPT, UR4, -UR5, URZ ;  /* 0x8000000504047290 */ /* 0x002fe2000fffe0ff */
[----:B0-----:R-:W-:-:S05]  /*0060*/  IMAD R0, R3, UR6, R0 ;  /* 0x0000000603007c24 */ /* 0x001fca000f8e0200 */
[----:B------:R-:W-:-:S13]  /*0070*/  ISETP.GT.AND P0, PT, R0, UR4, PT ;  /* 0x0000000400007c0c */ /* 0x000fda000bf04270 */
[----:B------:R-:W-:Y:S05]  /*0080*/  @P0 EXIT ;  /* 0x000000000000094d */ /* 0x000fea0003800000 */
[----:B------:R-:W-:Y:S01]  /*0090*/  UISETP.GE.AND UP0, UPT, UR5, 0x1, UPT ;  /* 0x000000010500788c */ /* 0x000fe2000bf06270 */
[----:B------:R-:W-:Y:S01]  /*00a0*/  IMAD.MOV.U32 R6, RZ, RZ, RZ ;  /* 0x000000ffff067224 */ /* 0x000fe200078e00ff */
[----:B------:R-:W0:Y:S07]  /*00b0*/  LDCU.64 UR6, c[0x0][0x358] ;  /* 0x00006b00ff0677ac */ /* 0x000e2e0008000a00 */
[----:B------:R-:W-:Y:S05]  /*00c0*/  BRA.U !UP0, `(.L_x_0) ;  /* 0x00000001084c7547 */ /* 0x000fea000b800000 */
[----:B------:R-:W-:Y:S01]  /*00d0*/  BSSY.RECONVERGENT B0, `(.L_x_0) ;  /* 0x0000012000007945 */ /* 0x000fe20003800200 */
[----:B------:R-:W-:Y:S01]  /*00e0*/  IMAD.MOV.U32 R6, RZ, RZ, RZ ;  /* 0x000000ffff067224 */ /* 0x000fe200078e00ff */
[----:B------:R-:W1:Y:S01]  /*00f0*/  LDCU UR4, c[0x0][0x394] ;  /* 0x00007280ff0477ac */ /* 0x000e620008000800 */
[----:B------:R-:W2:Y:S01]  /*0100*/  LDCU UR5, c[0x0][0x394] ;  /* 0x00007280ff0577ac */ /* 0x000ea20008000800 */
[----:B------:R-:W3:Y:S04]  /*0110*/  LDCU.128 UR8, c[0x0][0x380] ;  /* 0x00007000ff0877ac */ /* 0x000ee80008000c00 */
.L_x_2:
[----:B------:R-:W-:Y:S01]  /*0120*/  IMAD.IADD R5, R0, 0x1, R6 ;  /* 0x0000000100057824 */ /* 0x000fe200078e0206 */
[----:B---3--:R-:W-:-:S04]  /*0130*/  IADD3 R2, P0, PT, R6, UR10, RZ ;  /* 0x0000000a06027c10 */ /* 0x008fc8000ff1e0ff */
[----:B------:R-:W-:Y:S01]  /*0140*/  IADD3 R4, P1, PT, R5, UR8, RZ ;  /* 0x0000000805047c10 */ /* 0x000fe2000ff3e0ff */
[----:B------:R-:W-:-:S03]  /*0150*/  IMAD.X R3, RZ, RZ, UR11, P0 ;  /* 0x0000000bff037e24 */ /* 0x000fc600080e06ff */
[----:B------:R-:W-:Y:S02]  /*0160*/  LEA.HI.X.SX32 R5, R5, UR9, 0x1, P1 ;  /* 0x0000000905057c11 */ /* 0x000fe400088f0eff */
[----:B0-----:R-:W3:Y:S04]  /*0170*/  LDG.E.U8 R2, desc[UR6][R2.64] ;  /* 0x0000000602027981 */ /* 0x001ee8000c1e1100 */
[----:B------:R-:W3:Y:S02]  /*0180*/  LDG.E.U8 R5, desc[UR6][R4.64] ;  /* 0x0000000604057981 */ /* 0x000ee4000c1e1100 */
[----:B---3--:R-:W-:-:S13]  /*0190*/  ISETP.NE.AND P0, PT, R2, R5, PT ;  /* 0x000000050200720c */ /* 0x008fda0003f05270 */
[----:B------:R-:W-:Y:S05]  /*01a0*/  @P0 BRA `(.L_x_1) ;  /* 0x0000000000100947 */ /* 0x000fea0003800000 */
[----:B------:R-:W-:-:S05]  /*01b0*/  VIADD R6, R6, 0x1 ;  /* 0x0000000106067836 */ /* 0x000fca0000000000 */
[----:B--2---:R-:W-:-:S13]  /*01c0*/  ISETP.NE.AND P0, PT, R6, UR5, PT ;  /* 0x0000000506007c0c */ /* 0x004fda000bf05270 */
[----:B------:R-:W-:Y:S05]  /*01d0*/  @P0 BRA `(.L_x_2) ;  /* 0xfffffffc00d00947 */ /* 0x000fea000383ffff */
[----:B-1----:R-:W-:-:S07]  /*01e0*/  IMAD.U32 R6, RZ, RZ, UR4 ;  /* 0x00000004ff067e24 */ /* 0x002fce000f8e00ff */
.L_x_1:
[----:B-12---:R-:W-:Y:S05]  /*01f0*/  BSYNC.RECONVERGENT B0 ;  /* 0x0000000000007941 */ /* 0x006fea0003800200 */
.L_x_0:
[----:B------:R-:W1:Y:S02]  /*0200*/  LDCU UR12, c[0x0][0x394] ;  /* 0x00007280ff0c77ac */ /* 0x000e640008000800 */
[----:B-1----:R-:W-:-:S13]  /*0210*/  ISETP.NE.AND P0, PT, R6, UR12, PT ;  /* 0x0000000c06007c0c */ /* 0x002fda000bf05270 */
[----:B0-----:R-:W-:Y:S05]  /*0220*/  @P0 EXIT ;  /* 0x000000000000094d */ /* 0x001fea0003800000 */
[----:B------:R-:W0:Y:S01]  /*0230*/  S2R R0, SR_LANEID ;  /* 0x0000000000007919 */ /* 0x000e220000000000 */
[----:B------:R-:W1:Y:S01]  /*0240*/  LDC.64 R2, c[0x0][0x398] ;  /* 0x0000e600ff027b82 */ /* 0x000e620000000a00 */
[----:B------:R-:W-:Y:S02]  /*0250*/  VOTEU.ANY UR4, UPT, PT ;  /* 0x0000000000047886 */ /* 0x000fe400038e0100 */
[----:B------:R-:W-:Y:S02]  /*0260*/  UFLO.U32 UR5, UR4 ;  /* 0x00000004000572bd */ /* 0x000fe400080e0000 */
[----:B------:R-:W1:Y:S04]  /*0270*/  POPC R5, UR4 ;  /* 0x0000000400057d09 */ /* 0x000e680008000000 */
[----:B0-----:R-:W-:-:S13]  /*0280*/  ISETP.EQ.U32.AND P0, PT, R0, UR5, PT ;  /* 0x0000000500007c0c */ /* 0x001fda000bf02070 */
[----:B-1----:R-:W-:Y:S01]  /*0290*/  @P0 REDG.E.ADD.STRONG.GPU desc[UR6][R2.64], R5 ;  /* 0x000000050200098e */ /* 0x002fe2000c12e106 */
[----:B------:R-:W-:Y:S05]  /*02a0*/  EXIT ;  /* 0x000000000000794d */ /* 0x000fea0003800000 */
.L_x_3:
[----:B------:R-:W-:-:S00]  /*02b0*/  BRA `(.L_x_3) ;  /* 0xfffffffc00fc7947 */ /* 0x000fc0000383ffff */
[----:B------:R-:W-:-:S00]  /*02c0*/  NOP ;  /* 0x0000000000007918 */ /* 0x000fc00000000000 */
        /* <DEDUP_REMOVED lines=11> */
.L_x_4:


//--------------------- .nv.shared.reserved.0     --------------------------
	.section	.nv.shared.reserved.0,"aw",@nobits
	.weak		__nv_reservedSMEM_offset_0_alias
	.size		__nv_reservedSMEM_offset_0_alias, 0, 64
	.other		__nv_reservedSMEM_offset_0_alias,@"STO_CUDA_RESERVED_SHARED STV_DEFAULT"
__nv_reservedSMEM_offset_0_alias:
	.zero		0
	.zero		64


//--------------------- .nv.constant0._Z9GPU_MatchPKcS0_iiPi --------------------------
	.section	.nv.constant0._Z9GPU_MatchPKcS0_iiPi,"a",@progbits
	.sectionflags	@""
	.align	4
.nv.constant0._Z9GPU_MatchPKcS0_iiPi:
	.zero		928


//--------------------- SYMBOLS --------------------------

	.type		.nv.reservedSmem.offset0,@object
	.size		.nv.reservedSmem.offset0,0x4
